//
// Generated by NVIDIA NVVM Compiler
//
// Compiler Build ID: CL-36424714
// Cuda compilation tools, release 13.0, V13.0.88
// Based on NVVM 20.0.0
//

.version 9.0
.target sm_100
.address_size 64

	// .globl	_Z15function_on_GPUPfS_i

.visible .entry _Z15function_on_GPUPfS_i(
	.param .u64 .ptr .align 1 _Z15function_on_GPUPfS_i_param_0,
	.param .u64 .ptr .align 1 _Z15function_on_GPUPfS_i_param_1,
	.param .u32 _Z15function_on_GPUPfS_i_param_2
)
{
	.reg .pred 	%p<12>;
	.reg .b32 	%r<26>;
	.reg .b32 	%f<59>;
	.reg .b64 	%rd<28>;

	ld.param.u64 	%rd15, [_Z15function_on_GPUPfS_i_param_0];
	ld.param.u64 	%rd16, [_Z15function_on_GPUPfS_i_param_1];
	ld.param.u32 	%r16, [_Z15function_on_GPUPfS_i_param_2];
	cvta.to.global.u64 	%rd1, %rd16;
	cvta.to.global.u64 	%rd2, %rd15;
	mov.u32 	%r17, %tid.x;
	mov.u32 	%r18, %ctaid.x;
	or.b32  	%r19, %r17, %r18;
	setp.ne.s32 	%p1, %r19, 0;
	setp.lt.s32 	%p2, %r16, 1;
	or.pred  	%p3, %p1, %p2;
	@%p3 bra 	$L__BB0_13;
	and.b32  	%r1, %r16, 15;
	setp.lt.u32 	%p4, %r16, 16;
	mov.b32 	%r23, 0;
	@%p4 bra 	$L__BB0_4;
	and.b32  	%r23, %r16, 2147483632;
	neg.s32 	%r21, %r23;
	add.s64 	%rd25, %rd2, 32;
	add.s64 	%rd24, %rd1, 32;
$L__BB0_3:
	.pragma "nounroll";
	ld.global.f32 	%f1, [%rd25+-32];
	add.f32 	%f2, %f1, 0f3F800000;
	st.global.f32 	[%rd24+-32], %f2;
	ld.global.f32 	%f3, [%rd25+-28];
	add.f32 	%f4, %f3, 0f3F800000;
	st.global.f32 	[%rd24+-28], %f4;
	ld.global.f32 	%f5, [%rd25+-24];
	add.f32 	%f6, %f5, 0f3F800000;
	st.global.f32 	[%rd24+-24], %f6;
	ld.global.f32 	%f7, [%rd25+-20];
	add.f32 	%f8, %f7, 0f3F800000;
	st.global.f32 	[%rd24+-20], %f8;
	ld.global.f32 	%f9, [%rd25+-16];
	add.f32 	%f10, %f9, 0f3F800000;
	st.global.f32 	[%rd24+-16], %f10;
	ld.global.f32 	%f11, [%rd25+-12];
	add.f32 	%f12, %f11, 0f3F800000;
	st.global.f32 	[%rd24+-12], %f12;
	ld.global.f32 	%f13, [%rd25+-8];
	add.f32 	%f14, %f13, 0f3F800000;
	st.global.f32 	[%rd24+-8], %f14;
	ld.global.f32 	%f15, [%rd25+-4];
	add.f32 	%f16, %f15, 0f3F800000;
	st.global.f32 	[%rd24+-4], %f16;
	ld.global.f32 	%f17, [%rd25];
	add.f32 	%f18, %f17, 0f3F800000;
	st.global.f32 	[%rd24], %f18;
	ld.global.f32 	%f19, [%rd25+4];
	add.f32 	%f20, %f19, 0f3F800000;
	st.global.f32 	[%rd24+4], %f20;
	ld.global.f32 	%f21, [%rd25+8];
	add.f32 	%f22, %f21, 0f3F800000;
	st.global.f32 	[%rd24+8], %f22;
	ld.global.f32 	%f23, [%rd25+12];
	add.f32 	%f24, %f23, 0f3F800000;
	st.global.f32 	[%rd24+12], %f24;
	ld.global.f32 	%f25, [%rd25+16];
	add.f32 	%f26, %f25, 0f3F800000;
	st.global.f32 	[%rd24+16], %f26;
	ld.global.f32 	%f27, [%rd25+20];
	add.f32 	%f28, %f27, 0f3F800000;
	st.global.f32 	[%rd24+20], %f28;
	ld.global.f32 	%f29, [%rd25+24];
	add.f32 	%f30, %f29, 0f3F800000;
	st.global.f32 	[%rd24+24], %f30;
	ld.global.f32 	%f31, [%rd25+28];
	add.f32 	%f32, %f31, 0f3F800000;
	st.global.f32 	[%rd24+28], %f32;
	add.s32 	%r21, %r21, 16;
	add.s64 	%rd25, %rd25, 64;
	add.s64 	%rd24, %rd24, 64;
	setp.ne.s32 	%p5, %r21, 0;
	@%p5 bra 	$L__BB0_3;
$L__BB0_4:
	setp.eq.s32 	%p6, %r1, 0;
	@%p6 bra 	$L__BB0_13;
	and.b32  	%r7, %r16, 7;
	setp.lt.u32 	%p7, %r1, 8;
	@%p7 bra 	$L__BB0_7;
	mul.wide.u32 	%rd17, %r23, 4;
	add.s64 	%rd18, %rd2, %rd17;
	ld.global.f32 	%f33, [%rd18];
	add.f32 	%f34, %f33, 0f3F800000;
	add.s64 	%rd19, %rd1, %rd17;
	st.global.f32 	[%rd19], %f34;
	ld.global.f32 	%f35, [%rd18+4];
	add.f32 	%f36, %f35, 0f3F800000;
	st.global.f32 	[%rd19+4], %f36;
	ld.global.f32 	%f37, [%rd18+8];
	add.f32 	%f38, %f37, 0f3F800000;
	st.global.f32 	[%rd19+8], %f38;
	ld.global.f32 	%f39, [%rd18+12];
	add.f32 	%f40, %f39, 0f3F800000;
	st.global.f32 	[%rd19+12], %f40;
	ld.global.f32 	%f41, [%rd18+16];
	add.f32 	%f42, %f41, 0f3F800000;
	st.global.f32 	[%rd19+16], %f42;
	ld.global.f32 	%f43, [%rd18+20];
	add.f32 	%f44, %f43, 0f3F800000;
	st.global.f32 	[%rd19+20], %f44;
	ld.global.f32 	%f45, [%rd18+24];
	add.f32 	%f46, %f45, 0f3F800000;
	st.global.f32 	[%rd19+24], %f46;
	ld.global.f32 	%f47, [%rd18+28];
	add.f32 	%f48, %f47, 0f3F800000;
	st.global.f32 	[%rd19+28], %f48;
	add.s32 	%r23, %r23, 8;
$L__BB0_7:
	setp.eq.s32 	%p8, %r7, 0;
	@%p8 bra 	$L__BB0_13;
	and.b32  	%r10, %r16, 3;
	setp.lt.u32 	%p9, %r7, 4;
	@%p9 bra 	$L__BB0_10;
	mul.wide.u32 	%rd20, %r23, 4;
	add.s64 	%rd21, %rd2, %rd20;
	ld.global.f32 	%f49, [%rd21];
	add.f32 	%f50, %f49, 0f3F800000;
	add.s64 	%rd22, %rd1, %rd20;
	st.global.f32 	[%rd22], %f50;
	ld.global.f32 	%f51, [%rd21+4];
	add.f32 	%f52, %f51, 0f3F800000;
	st.global.f32 	[%rd22+4], %f52;
	ld.global.f32 	%f53, [%rd21+8];
	add.f32 	%f54, %f53, 0f3F800000;
	st.global.f32 	[%rd22+8], %f54;
	ld.global.f32 	%f55, [%rd21+12];
	add.f32 	%f56, %f55, 0f3F800000;
	st.global.f32 	[%rd22+12], %f56;
	add.s32 	%r23, %r23, 4;
$L__BB0_10:
	setp.eq.s32 	%p10, %r10, 0;
	@%p10 bra 	$L__BB0_13;
	mul.wide.u32 	%rd23, %r23, 4;
	add.s64 	%rd27, %rd1, %rd23;
	add.s64 	%rd26, %rd2, %rd23;
	neg.s32 	%r25, %r10;
$L__BB0_12:
	.pragma "nounroll";
	ld.global.f32 	%f57, [%rd26];
	add.f32 	%f58, %f57, 0f3F800000;
	st.global.f32 	[%rd27], %f58;
	add.s64 	%rd27, %rd27, 4;
	add.s64 	%rd26, %rd26, 4;
	add.s32 	%r25, %r25, 1;
	setp.ne.s32 	%p11, %r25, 0;
	@%p11 bra 	$L__BB0_12;
$L__BB0_13:
	ret;

}


// ===== COMPILED SASS (sm_100) =====

	.target	sm_100

	.elftype	@"ET_EXEC"


//--------------------- .note.nv.tkinfo           --------------------------
	.section	.note.nv.tkinfo,"",@"SHT_NOTE"
	.sectionflags	@"SHF_NOTE_NV_TKINFO"
	.tkinfo
        /*0018*/ 	.word	0x00000002
        /*0030*/ 	.string	""
        /*0030*/ 	.string	"ptxas"
        /*0030*/ 	.string	"Cuda compilation tools, release 13.0, V13.0.88"
        /*0030*/ 	.string	"Build cuda_13.0.r13.0/compiler.36424714_0"
        /*0030*/ 	.string	"-arch sm_100 -m 64 "



//--------------------- .note.nv.cuinfo           --------------------------
	.section	.note.nv.cuinfo,"",@"SHT_NOTE"
	.sectionflags	@"SHF_NOTE_NV_CUINFO"
        /*0018*/ 	.short	0x0002
        /*001a*/ 	.short	0x0064
        /*001c*/ 	.short	0x0082
	.zero		2


//--------------------- .nv.info                  --------------------------
	.section	.nv.info,"",@"SHT_CUDA_INFO"
	.align	4


	//----- nvinfo : EIATTR_REGCOUNT
	.align		4
        /*0000*/ 	.byte	0x04, 0x2f
        /*0002*/ 	.short	(.L_1 - .L_0)
	.align		4
.L_0:
        /*0004*/ 	.word	index@(_Z15function_on_GPUPfS_i)
        /*0008*/ 	.word	0x00000012


	//----- nvinfo : EIATTR_FRAME_SIZE
	.align		4
.L_1:
        /*000c*/ 	.byte	0x04, 0x11
        /*000e*/ 	.short	(.L_3 - .L_2)
	.align		4
.L_2:
        /*0010*/ 	.word	index@(_Z15function_on_GPUPfS_i)
        /*0014*/ 	.word	0x00000000


	//----- nvinfo : EIATTR_MIN_STACK_SIZE
	.align		4
.L_3:
        /*0018*/ 	.byte	0x04, 0x12
        /*001a*/ 	.short	(.L_5 - .L_4)
	.align		4
.L_4:
        /*001c*/ 	.word	index@(_Z15function_on_GPUPfS_i)
        /*0020*/ 	.word	0x00000000
.L_5:


//--------------------- .nv.compat                --------------------------
	.section	.nv.compat,"",@"SHT_CUDA_COMPAT_INFO"
	.align	4
        /*0000*/ 	.byte	0x02, 0x09, 0x00, 0x00, 0x02, 0x02, 0x01, 0x00, 0x02, 0x05, 0x05, 0x00, 0x03, 0x07, 0x01, 0x01
        /*0010*/ 	.byte	0x02, 0x03, 0x00, 0x00, 0x02, 0x06, 0x01, 0x00, 0x04, 0x0b, 0x08, 0x00, 0x09, 0x00, 0x00, 0x00
        /*0020*/ 	.byte	0x00, 0x00, 0x00, 0x00


//--------------------- .nv.info._Z15function_on_GPUPfS_i --------------------------
	.section	.nv.info._Z15function_on_GPUPfS_i,"",@"SHT_CUDA_INFO"
	.sectionflags	@""
	.align	4


	//----- nvinfo : EIATTR_CUDA_API_VERSION
	.align		4
        /*0000*/ 	.byte	0x04, 0x37
        /*0002*/ 	.short	(.L_7 - .L_6)
.L_6:
        /*0004*/ 	.word	0x00000082


	//----- nvinfo : EIATTR_KPARAM_INFO
	.align		4
.L_7:
        /*0008*/ 	.byte	0x04, 0x17
        /*000a*/ 	.short	(.L_9 - .L_8)
.L_8:
        /*000c*/ 	.word	0x00000000
        /*0010*/ 	.short	0x0002
        /*0012*/ 	.short	0x0010
        /*0014*/ 	.byte	0x00, 0xf0, 0x11, 0x00


	//----- nvinfo : EIATTR_KPARAM_INFO
	.align		4
.L_9:
        /*0018*/ 	.byte	0x04, 0x17
        /*001a*/ 	.short	(.L_11 - .L_10)
.L_10:
        /*001c*/ 	.word	0x00000000
        /*0020*/ 	.short	0x0001
        /*0022*/ 	.short	0x0008
        /*0024*/ 	.byte	0x00, 0xf5, 0x21, 0x00


	//----- nvinfo : EIATTR_KPARAM_INFO
	.align		4
.L_11:
        /*0028*/ 	.byte	0x04, 0x17
        /*002a*/ 	.short	(.L_13 - .L_12)
.L_12:
        /*002c*/ 	.word	0x00000000
        /*0030*/ 	.short	0x0000
        /*0032*/ 	.short	0x0000
        /*0034*/ 	.byte	0x00, 0xf5, 0x21, 0x00


	//----- nvinfo : EIATTR_SPARSE_MMA_MASK
	.align		4
.L_13:
        /*0038*/ 	.byte	0x03, 0x50
        /*003a*/ 	.short	0x0000


	//----- nvinfo : EIATTR_MAXREG_COUNT
	.align		4
        /*003c*/ 	.byte	0x03, 0x1b
        /*003e*/ 	.short	0x00ff


	//----- nvinfo : EIATTR_MERCURY_ISA_VERSION
	.align		4
        /*0040*/ 	.byte	0x03, 0x5f
        /*0042*/ 	.short	0x0101


	//----- nvinfo : EIATTR_VRC_CTA_INIT_COUNT
	.align		4
        /*0044*/ 	.byte	0x02, 0x4a
	.zero		1
	.zero		1


	//----- nvinfo : EIATTR_EXIT_INSTR_OFFSETS
	.align		4
        /*0048*/ 	.byte	0x04, 0x1c
        /*004a*/ 	.short	(.L_15 - .L_14)


	//   ....[0]....
.L_14:
        /*004c*/ 	.word	0x00000060


	//   ....[1]....
        /*0050*/ 	.word	0x00000530


	//   ....[2]....
        /*0054*/ 	.word	0x00000750


	//   ....[3]....
        /*0058*/ 	.word	0x000008b0


	//   ....[4]....
        /*005c*/ 	.word	0x00000a20


	//----- nvinfo : EIATTR_CBANK_PARAM_SIZE
	.align		4
.L_15:
        /*0060*/ 	.byte	0x03, 0x19
        /*0062*/ 	.short	0x0014


	//----- nvinfo : EIATTR_PARAM_CBANK
	.align		4
        /*0064*/ 	.byte	0x04, 0x0a
        /*0066*/ 	.short	(.L_17 - .L_16)
	.align		4
.L_16:
        /*0068*/ 	.word	index@(.nv.constant0._Z15function_on_GPUPfS_i)
        /*006c*/ 	.short	0x0380
        /*006e*/ 	.short	0x0014


	//----- nvinfo : EIATTR_SW_WAR
	.align		4
.L_17:
        /*0070*/ 	.byte	0x04, 0x36
        /*0072*/ 	.short	(.L_19 - .L_18)
.L_18:
        /*0074*/ 	.word	0x00000008
.L_19:


//--------------------- .nv.callgraph             --------------------------
	.section	.nv.callgraph,"",@"SHT_CUDA_CALLGRAPH"
	.align	4
	.sectionentsize	8
	.align		4
        /*0000*/ 	.word	0x00000000
	.align		4
        /*0004*/ 	.word	0xffffffff
	.align		4
        /*0008*/ 	.word	0x00000000
	.align		4
        /*000c*/ 	.word	0xfffffffe
	.align		4
        /*0010*/ 	.word	0x00000000
	.align		4
        /*0014*/ 	.word	0xfffffffd
	.align		4
        /*0018*/ 	.word	0x00000000
	.align		4
        /*001c*/ 	.word	0xfffffffc


//--------------------- .text._Z15function_on_GPUPfS_i --------------------------
	.section	.text._Z15function_on_GPUPfS_i,"ax",@progbits
	.align	128
        .global         _Z15function_on_GPUPfS_i
        .type           _Z15function_on_GPUPfS_i,@function
        .size           _Z15function_on_GPUPfS_i,(.L_x_6 - _Z15function_on_GPUPfS_i)
        .other          _Z15function_on_GPUPfS_i,@"STO_CUDA_ENTRY STV_DEFAULT"
_Z15function_on_GPUPfS_i:
.text._Z15function_on_GPUPfS_i:
[----:B------:R-:W-:Y:S01]  /*0000*/  LDC R1, c[0x0][0x37c] ;  /* 0x0000df00ff017b82 */ /* 0x000fe20000000800 */
[----:B------:R-:W0:Y:S07]  /*0010*/  S2R R0, SR_TID.X ;  /* 0x0000000000007919 */ /* 0x000e2e0000002100 */
[----:B------:R-:W0:Y:S08]  /*0020*/  S2UR UR4, SR_CTAID.X ;  /* 0x00000000000479c3 */ /* 0x000e300000002500 */
[----:B------:R-:W1:Y:S01]  /*0030*/  LDC R6, c[0x0][0x390] ;  /* 0x0000e400ff067b82 */ /* 0x000e620000000800 */
[----:B0-----:R-:W-:-:S04]  /*0040*/  LOP3.LUT P0, RZ, R0, UR4, RZ, 0xfc, !PT ;  /* 0x0000000400ff7c12 */ /* 0x001fc8000f80fcff */
[----:B-1----:R-:W-:-:S13]  /*0050*/  ISETP.LT.OR P0, PT, R6, 0x1, P0 ;  /* 0x000000010600780c */ /* 0x002fda0000701670 */
[----:B------:R-:W-:Y:S05]  /*0060*/  @P0 EXIT ;  /* 0x000000000000094d */ /* 0x000fea0003800000 */
[C---:B------:R-:W-:Y:S01]  /*0070*/  ISETP.GE.U32.AND P1, PT, R6.reuse, 0x10, PT ;  /* 0x000000100600780c */ /* 0x040fe20003f26070 */
[----:B------:R-:W0:Y:S01]  /*0080*/  LDCU.64 UR12, c[0x0][0x358] ;  /* 0x00006b00ff0c77ac */ /* 0x000e220008000a00 */
[----:B------:R-:W-:Y:S01]  /*0090*/  LOP3.LUT R10, R6, 0xf, RZ, 0xc0, !PT ;  /* 0x0000000f060a7812 */ /* 0x000fe200078ec0ff */
[----:B------:R-:W-:-:S03]  /*00a0*/  HFMA2 R0, -RZ, RZ, 0, 0 ;  /* 0x00000000ff007431 */ /* 0x000fc600000001ff */
[----:B------:R-:W-:-:S07]  /*00b0*/  ISETP.NE.AND P0, PT, R10, RZ, PT ;  /* 0x000000ff0a00720c */ /* 0x000fce0003f05270 */
[----:B------:R-:W-:Y:S06]  /*00c0*/  @!P1 BRA `(.L_x_0) ;  /* 0x0000000400189947 */ /* 0x000fec0003800000 */
[----:B------:R-:W1:Y:S01]  /*00d0*/  LDCU.128 UR8, c[0x0][0x380] ;  /* 0x00007000ff0877ac */ /* 0x000e620008000c00 */
[----:B------:R-:W-:-:S04]  /*00e0*/  LOP3.LUT R0, R6, 0x7ffffff0, RZ, 0xc0, !PT ;  /* 0x7ffffff006007812 */ /* 0x000fc800078ec0ff */
[----:B------:R-:W-:Y:S01]  /*00f0*/  IADD3 R7, PT, PT, -R0, RZ, RZ ;  /* 0x000000ff00077210 */ /* 0x000fe20007ffe1ff */
[----:B-1----:R-:W-:Y:S02]  /*0100*/  UIADD3 UR6, UP0, UPT, UR8, 0x20, URZ ;  /* 0x0000002008067890 */ /* 0x002fe4000ff1e0ff */
[----:B------:R-:W-:Y:S02]  /*0110*/  UIADD3 UR4, UP1, UPT, UR10, 0x20, URZ ;  /* 0x000000200a047890 */ /* 0x000fe4000ff3e0ff */
[----:B------:R-:W-:Y:S02]  /*0120*/  UIADD3.X UR7, UPT, UPT, URZ, UR9, URZ, UP0, !UPT ;  /* 0x00000009ff077290 */ /* 0x000fe400087fe4ff */
[----:B------:R-:W-:Y:S01]  /*0130*/  UIADD3.X UR5, UPT, UPT, URZ, UR11, URZ, UP1, !UPT ;  /* 0x0000000bff057290 */ /* 0x000fe20008ffe4ff */
[----:B------:R-:W-:Y:S02]  /*0140*/  MOV R9, UR6 ;  /* 0x0000000600097c02 */ /* 0x000fe40008000f00 */
[----:B------:R-:W-:-:S02]  /*0150*/  MOV R8, UR4 ;  /* 0x0000000400087c02 */ /* 0x000fc40008000f00 */
[----:B------:R-:W-:Y:S01]  /*0160*/  MOV R12, UR7 ;  /* 0x00000007000c7c02 */ /* 0x000fe20008000f00 */
[----:B------:R-:W-:-:S07]  /*0170*/  IMAD.U32 R11, RZ, RZ, UR5 ;  /* 0x00000005ff0b7e24 */ /* 0x000fce000f8e00ff */
.L_x_1:
[----:B------:R-:W-:Y:S02]  /*0180*/  MOV R2, R9 ;  /* 0x0000000900027202 */ /* 0x000fe40000000f00 */
[----:B------:R-:W-:-:S05]  /*0190*/  MOV R3, R12 ;  /* 0x0000000c00037202 */ /* 0x000fca0000000f00 */
[----:B0-2---:R-:W2:Y:S01]  /*01a0*/  LDG.E R4, desc[UR12][R2.64+-0x20] ;  /* 0xffffe00c02047981 */ /* 0x005ea2000c1e1900 */
[----:B------:R-:W-:Y:S01]  /*01b0*/  MOV R5, R11 ;  /* 0x0000000b00057202 */ /* 0x000fe20000000f00 */
[----:B--2---:R-:W-:Y:S01]  /*01c0*/  FADD R9, R4, 1 ;  /* 0x3f80000004097421 */ /* 0x004fe20000000000 */
[----:B------:R-:W-:-:S05]  /*01d0*/  MOV R4, R8 ;  /* 0x0000000800047202 */ /* 0x000fca0000000f00 */
[----:B------:R0:W-:Y:S04]  /*01e0*/  STG.E desc[UR12][R4.64+-0x20], R9 ;  /* 0xffffe00904007986 */ /* 0x0001e8000c10190c */
[----:B------:R-:W2:Y:S02]  /*01f0*/  LDG.E R8, desc[UR12][R2.64+-0x1c] ;  /* 0xffffe40c02087981 */ /* 0x000ea4000c1e1900 */
[----:B--2---:R-:W-:-:S05]  /*0200*/  FADD R11, R8, 1 ;  /* 0x3f800000080b7421 */ /* 0x004fca0000000000 */
[----:B------:R1:W-:Y:S04]  /*0210*/  STG.E desc[UR12][R4.64+-0x1c], R11 ;  /* 0xffffe40b04007986 */ /* 0x0003e8000c10190c */
[----:B------:R-:W2:Y:S02]  /*0220*/  LDG.E R8, desc[UR12][R2.64+-0x18] ;  /* 0xffffe80c02087981 */ /* 0x000ea4000c1e1900 */
[----:B--2---:R-:W-:-:S05]  /*0230*/  FADD R13, R8, 1 ;  /* 0x3f800000080d7421 */ /* 0x004fca0000000000 */
[----:B------:R2:W-:Y:S04]  /*0240*/  STG.E desc[UR12][R4.64+-0x18], R13 ;  /* 0xffffe80d04007986 */ /* 0x0005e8000c10190c */
[----:B------:R-:W3:Y:S02]  /*0250*/  LDG.E R8, desc[UR12][R2.64+-0x14] ;  /* 0xffffec0c02087981 */ /* 0x000ee4000c1e1900 */
[----:B---3--:R-:W-:-:S05]  /*0260*/  FADD R15, R8, 1 ;  /* 0x3f800000080f7421 */ /* 0x008fca0000000000 */
[----:B------:R3:W-:Y:S04]  /*0270*/  STG.E desc[UR12][R4.64+-0x14], R15 ;  /* 0xffffec0f04007986 */ /* 0x0007e8000c10190c */
[----:B------:R-:W0:Y:S02]  /*0280*/  LDG.E R8, desc[UR12][R2.64+-0x10] ;  /* 0xfffff00c02087981 */ /* 0x000e24000c1e1900 */
[----:B0-----:R-:W-:-:S05]  /*0290*/  FADD R9, R8, 1 ;  /* 0x3f80000008097421 */ /* 0x001fca0000000000 */
[----:B------:R0:W-:Y:S04]  /*02a0*/  STG.E desc[UR12][R4.64+-0x10], R9 ;  /* 0xfffff00904007986 */ /* 0x0001e8000c10190c */
[----:B------:R-:W1:Y:S02]  /*02b0*/  LDG.E R8, desc[UR12][R2.64+-0xc] ;  /* 0xfffff40c02087981 */ /* 0x000e64000c1e1900 */
[----:B-1----:R-:W-:-:S05]  /*02c0*/  FADD R11, R8, 1 ;  /* 0x3f800000080b7421 */ /* 0x002fca0000000000 */
        /* <DEDUP_REMOVED lines=18> */
[----:B------:R-:W-:Y:S04]  /*03f0*/  STG.E desc[UR12][R4.64+0xc], R15 ;  /* 0x00000c0f04007986 */ /* 0x000fe8000c10190c */
[----:B------:R-:W0:Y:S02]  /*0400*/  LDG.E R8, desc[UR12][R2.64+0x10] ;  /* 0x0000100c02087981 */ /* 0x000e24000c1e1900 */
[----:B0-----:R-:W-:-:S05]  /*0410*/  FADD R9, R8, 1 ;  /* 0x3f80000008097421 */ /* 0x001fca0000000000 */
[----:B------:R0:W-:Y:S04]  /*0420*/  STG.E desc[UR12][R4.64+0x10], R9 ;  /* 0x0000100904007986 */ /* 0x0001e8000c10190c */
[----:B------:R-:W1:Y:S02]  /*0430*/  LDG.E R8, desc[UR12][R2.64+0x14] ;  /* 0x0000140c02087981 */ /* 0x000e64000c1e1900 */
[----:B-1----:R-:W-:-:S05]  /*0440*/  FADD R11, R8, 1 ;  /* 0x3f800000080b7421 */ /* 0x002fca0000000000 */
[----:B------:R1:W-:Y:S04]  /*0450*/  STG.E desc[UR12][R4.64+0x14], R11 ;  /* 0x0000140b04007986 */ /* 0x0003e8000c10190c */
[----:B------:R-:W2:Y:S01]  /*0460*/  LDG.E R8, desc[UR12][R2.64+0x18] ;  /* 0x0000180c02087981 */ /* 0x000ea2000c1e1900 */
[----:B------:R-:W-:Y:S02]  /*0470*/  VIADD R7, R7, 0x10 ;  /* 0x0000001007077836 */ /* 0x000fe40000000000 */
[----:B--2---:R-:W-:-:S05]  /*0480*/  FADD R13, R8, 1 ;  /* 0x3f800000080d7421 */ /* 0x004fca0000000000 */
[----:B------:R2:W-:Y:S04]  /*0490*/  STG.E desc[UR12][R4.64+0x18], R13 ;  /* 0x0000180d04007986 */ /* 0x0005e8000c10190c */
[----:B------:R-:W3:Y:S01]  /*04a0*/  LDG.E R8, desc[UR12][R2.64+0x1c] ;  /* 0x00001c0c02087981 */ /* 0x000ee2000c1e1900 */
[----:B------:R-:W-:Y:S02]  /*04b0*/  ISETP.NE.AND P1, PT, R7, RZ, PT ;  /* 0x000000ff0700720c */ /* 0x000fe40003f25270 */
[----:B0-----:R-:W-:-:S04]  /*04c0*/  IADD3 R9, P2, PT, R2, 0x40, RZ ;  /* 0x0000004002097810 */ /* 0x001fc80007f5e0ff */
[----:B------:R-:W-:Y:S01]  /*04d0*/  IADD3.X R12, PT, PT, RZ, R3, RZ, P2, !PT ;  /* 0x00000003ff0c7210 */ /* 0x000fe200017fe4ff */
[----:B---3--:R-:W-:Y:S01]  /*04e0*/  FADD R15, R8, 1 ;  /* 0x3f800000080f7421 */ /* 0x008fe20000000000 */
[----:B------:R-:W-:-:S04]  /*04f0*/  IADD3 R8, P3, PT, R4, 0x40, RZ ;  /* 0x0000004004087810 */ /* 0x000fc80007f7e0ff */
[----:B------:R2:W-:Y:S01]  /*0500*/  STG.E desc[UR12][R4.64+0x1c], R15 ;  /* 0x00001c0f04007986 */ /* 0x0005e2000c10190c */
[----:B-1----:R-:W-:Y:S01]  /*0510*/  IADD3.X R11, PT, PT, RZ, R5, RZ, P3, !PT ;  /* 0x00000005ff0b7210 */ /* 0x002fe20001ffe4ff */
[----:B------:R-:W-:Y:S07]  /*0520*/  @P1 BRA `(.L_x_1) ;  /* 0xfffffffc00141947 */ /* 0x000fee000383ffff */
.L_x_0:
[----:B0-----:R-:W-:Y:S05]  /*0530*/  @!P0 EXIT ;  /* 0x000000000000894d */ /* 0x001fea0003800000 */
[----:B------:R-:W-:Y:S02]  /*0540*/  ISETP.GE.U32.AND P0, PT, R10, 0x8, PT ;  /* 0x000000080a00780c */ /* 0x000fe40003f06070 */
[----:B------:R-:W-:-:S04]  /*0550*/  LOP3.LUT R12, R6, 0x7, RZ, 0xc0, !PT ;  /* 0x00000007060c7812 */ /* 0x000fc800078ec0ff */
[----:B------:R-:W-:-:S07]  /*0560*/  ISETP.NE.AND P1, PT, R12, RZ, PT ;  /* 0x000000ff0c00720c */ /* 0x000fce0003f25270 */
[----:B------:R-:W-:Y:S06]  /*0570*/  @!P0 BRA `(.L_x_2) ;  /* 0x0000000000748947 */ /* 0x000fec0003800000 */
[----:B------:R-:W0:Y:S08]  /*0580*/  LDC.64 R2, c[0x0][0x380] ;  /* 0x0000e000ff027b82 */ /* 0x000e300000000a00 */
[----:B--2---:R-:W1:Y:S01]  /*0590*/  LDC.64 R4, c[0x0][0x388] ;  /* 0x0000e200ff047b82 */ /* 0x004e620000000a00 */
[----:B0-----:R-:W-:-:S05]  /*05a0*/  IMAD.WIDE.U32 R2, R0, 0x4, R2 ;  /* 0x0000000400027825 */ /* 0x001fca00078e0002 */
[----:B------:R-:W2:Y:S01]  /*05b0*/  LDG.E R7, desc[UR12][R2.64] ;  /* 0x0000000c02077981 */ /* 0x000ea2000c1e1900 */
[----:B-1----:R-:W-:-:S04]  /*05c0*/  IMAD.WIDE.U32 R4, R0, 0x4, R4 ;  /* 0x0000000400047825 */ /* 0x002fc800078e0004 */
[----:B--2---:R-:W-:-:S05]  /*05d0*/  FADD R7, R7, 1 ;  /* 0x3f80000007077421 */ /* 0x004fca0000000000 */
        /* <DEDUP_REMOVED lines=19> */
[----:B------:R-:W3:Y:S01]  /*0710*/  LDG.E R8, desc[UR12][R2.64+0x1c] ;  /* 0x00001c0c02087981 */ /* 0x000ee2000c1e1900 */
[----:B------:R-:W-:Y:S01]  /*0720*/  IADD3 R0, PT, PT, R0, 0x8, RZ ;  /* 0x0000000800007810 */ /* 0x000fe20007ffe0ff */
[----:B---3--:R-:W-:-:S05]  /*0730*/  FADD R13, R8, 1 ;  /* 0x3f800000080d7421 */ /* 0x008fca0000000000 */
[----:B------:R0:W-:Y:S02]  /*0740*/  STG.E desc[UR12][R4.64+0x1c], R13 ;  /* 0x00001c0d04007986 */ /* 0x0001e4000c10190c */
.L_x_2:
[----:B------:R-:W-:Y:S05]  /*0750*/  @!P1 EXIT ;  /* 0x000000000000994d */ /* 0x000fea0003800000 */
[----:B------:R-:W-:Y:S02]  /*0760*/  ISETP.GE.U32.AND P0, PT, R12, 0x4, PT ;  /* 0x000000040c00780c */ /* 0x000fe40003f06070 */
[----:B------:R-:W-:-:S04]  /*0770*/  LOP3.LUT R6, R6, 0x3, RZ, 0xc0, !PT ;  /* 0x0000000306067812 */ /* 0x000fc800078ec0ff */
[----:B------:R-:W-:-:S07]  /*0780*/  ISETP.NE.AND P1, PT, R6, RZ, PT ;  /* 0x000000ff0600720c */ /* 0x000fce0003f25270 */
[----:B------:R-:W-:Y:S06]  /*0790*/  @!P0 BRA `(.L_x_3) ;  /* 0x0000000000448947 */ /* 0x000fec0003800000 */
[----:B------:R-:W1:Y:S08]  /*07a0*/  LDC.64 R2, c[0x0][0x380] ;  /* 0x0000e000ff027b82 */ /* 0x000e700000000a00 */
[----:B0-2---:R-:W0:Y:S01]  /*07b0*/  LDC.64 R4, c[0x0][0x388] ;  /* 0x0000e200ff047b82 */ /* 0x005e220000000a00 */
[----:B-1----:R-:W-:-:S05]  /*07c0*/  IMAD.WIDE.U32 R2, R0, 0x4, R2 ;  /* 0x0000000400027825 */ /* 0x002fca00078e0002 */
[----:B------:R-:W2:Y:S01]  /*07d0*/  LDG.E R7, desc[UR12][R2.64] ;  /* 0x0000000c02077981 */ /* 0x000ea2000c1e1900 */
[----:B0-----:R-:W-:-:S04]  /*07e0*/  IMAD.WIDE.U32 R4, R0, 0x4, R4 ;  /* 0x0000000400047825 */ /* 0x001fc800078e0004 */
        /* <DEDUP_REMOVED lines=8> */
[----:B------:R-:W2:Y:S01]  /*0870*/  LDG.E R8, desc[UR12][R2.64+0xc] ;  /* 0x00000c0c02087981 */ /* 0x000ea2000c1e1900 */
[----:B------:R-:W-:Y:S01]  /*0880*/  IADD3 R0, PT, PT, R0, 0x4, RZ ;  /* 0x0000000400007810 */ /* 0x000fe20007ffe0ff */
[----:B--2---:R-:W-:-:S05]  /*0890*/  FADD R13, R8, 1 ;  /* 0x3f800000080d7421 */ /* 0x004fca0000000000 */
[----:B------:R1:W-:Y:S02]  /*08a0*/  STG.E desc[UR12][R4.64+0xc], R13 ;  /* 0x00000c0d04007986 */ /* 0x0003e4000c10190c */
.L_x_3:
[----:B------:R-:W-:Y:S05]  /*08b0*/  @!P1 EXIT ;  /* 0x000000000000994d */ /* 0x000fea0003800000 */
[----:B------:R-:W3:Y:S01]  /*08c0*/  LDC.64 R2, c[0x0][0x388] ;  /* 0x0000e200ff027b82 */ /* 0x000ee20000000a00 */
[----:B------:R-:W-:-:S07]  /*08d0*/  IADD3 R6, PT, PT, -R6, RZ, RZ ;  /* 0x000000ff06067210 */ /* 0x000fce0007ffe1ff */
[----:B012---:R-:W0:Y:S01]  /*08e0*/  LDC.64 R4, c[0x0][0x380] ;  /* 0x0000e000ff047b82 */ /* 0x007e220000000a00 */
[----:B---3--:R-:W-:-:S04]  /*08f0*/  IMAD.WIDE.U32 R2, R0, 0x4, R2 ;  /* 0x0000000400027825 */ /* 0x008fc800078e0002 */
[----:B------:R-:W-:Y:S01]  /*0900*/  IMAD.MOV.U32 R8, RZ, RZ, R2 ;  /* 0x000000ffff087224 */ /* 0x000fe200078e0002 */
[----:B------:R-:W-:Y:S01]  /*0910*/  MOV R9, R3 ;  /* 0x0000000300097202 */ /* 0x000fe20000000f00 */
[----:B0-----:R-:W-:-:S05]  /*0920*/  IMAD.WIDE.U32 R4, R0, 0x4, R4 ;  /* 0x0000000400047825 */ /* 0x001fca00078e0004 */
[----:B------:R-:W-:-:S07]  /*0930*/  MOV R7, R5 ;  /* 0x0000000500077202 */ /* 0x000fce0000000f00 */
.L_x_4:
[----:B0-----:R-:W-:Y:S01]  /*0940*/  MOV R2, R4 ;  /* 0x0000000400027202 */ /* 0x001fe20000000f00 */
[----:B------:R-:W-:-:S05]  /*0950*/  IMAD.MOV.U32 R3, RZ, RZ, R7 ;  /* 0x000000ffff037224 */ /* 0x000fca00078e0007 */
[----:B------:R0:W2:Y:S01]  /*0960*/  LDG.E R0, desc[UR12][R2.64] ;  /* 0x0000000c02007981 */ /* 0x0000a2000c1e1900 */
[----:B------:R-:W-:Y:S02]  /*0970*/  IADD3 R6, PT, PT, R6, 0x1, RZ ;  /* 0x0000000106067810 */ /* 0x000fe40007ffe0ff */
[----:B------:R-:W-:Y:S02]  /*0980*/  IADD3 R4, P2, PT, R4, 0x4, RZ ;  /* 0x0000000404047810 */ /* 0x000fe40007f5e0ff */
[----:B------:R-:W-:Y:S02]  /*0990*/  ISETP.NE.AND P0, PT, R6, RZ, PT ;  /* 0x000000ff0600720c */ /* 0x000fe40003f05270 */
[----:B------:R-:W-:Y:S02]  /*09a0*/  IADD3.X R7, PT, PT, RZ, R7, RZ, P2, !PT ;  /* 0x00000007ff077210 */ /* 0x000fe400017fe4ff */
[----:B0-----:R-:W-:Y:S02]  /*09b0*/  MOV R2, R8 ;  /* 0x0000000800027202 */ /* 0x001fe40000000f00 */
[----:B------:R-:W-:-:S02]  /*09c0*/  MOV R3, R9 ;  /* 0x0000000900037202 */ /* 0x000fc40000000f00 */
[----:B------:R-:W-:-:S04]  /*09d0*/  IADD3 R8, P1, PT, R8, 0x4, RZ ;  /* 0x0000000408087810 */ /* 0x000fc80007f3e0ff */
[----:B------:R-:W-:Y:S01]  /*09e0*/  IADD3.X R9, PT, PT, RZ, R9, RZ, P1, !PT ;  /* 0x00000009ff097210 */ /* 0x000fe20000ffe4ff */
[----:B--2---:R-:W-:-:S05]  /*09f0*/  FADD R5, R0, 1 ;  /* 0x3f80000000057421 */ /* 0x004fca0000000000 */
[----:B------:R0:W-:Y:S01]  /*0a00*/  STG.E desc[UR12][R2.64], R5 ;  /* 0x0000000502007986 */ /* 0x0001e2000c10190c */
[----:B------:R-:W-:Y:S05]  /*0a10*/  @P0 BRA `(.L_x_4) ;  /* 0xfffffffc00c80947 */ /* 0x000fea000383ffff */
[----:B------:R-:W-:Y:S05]  /*0a20*/  EXIT ;  /* 0x000000000000794d */ /* 0x000fea0003800000 */
.L_x_5:
[----:B------:R-:W-:-:S00]  /*0a30*/  BRA `(.L_x_5) ;  /* 0xfffffffc00fc7947 */ /* 0x000fc0000383ffff */
[----:B------:R-:W-:-:S00]  /*0a40*/  NOP ;  /* 0x0000000000007918 */ /* 0x000fc00000000000 */
        /* <DEDUP_REMOVED lines=11> */
.L_x_6:


//--------------------- .nv.shared.reserved.0     --------------------------
	.section	.nv.shared.reserved.0,"aw",@nobits
	.weak		__nv_reservedSMEM_offset_0_alias
	.size		__nv_reservedSMEM_offset_0_alias, 0, 64
	.other		__nv_reservedSMEM_offset_0_alias,@"STO_CUDA_RESERVED_SHARED STV_DEFAULT"
__nv_reservedSMEM_offset_0_alias:
	.zero		0
	.zero		64


//--------------------- .nv.constant0._Z15function_on_GPUPfS_i --------------------------
	.section	.nv.constant0._Z15function_on_GPUPfS_i,"a",@progbits
	.sectionflags	@""
	.align	4
.nv.constant0._Z15function_on_GPUPfS_i:
	.zero		916


//--------------------- SYMBOLS --------------------------

	.type		.nv.reservedSmem.offset0,@object
	.size		.nv.reservedSmem.offset0,0x4
